//
// Generated by NVIDIA NVVM Compiler
//
// Compiler Build ID: CL-36424714
// Cuda compilation tools, release 13.0, V13.0.88
// Based on NVVM 20.0.0
//

.version 9.0
.target sm_100
.address_size 64

	// .globl	_Z8RandomCTPyi

.visible .entry _Z8RandomCTPyi(
	.param .u64 .ptr .align 1 _Z8RandomCTPyi_param_0,
	.param .u32 _Z8RandomCTPyi_param_1
)
{
	.reg .pred 	%p<8>;
	.reg .b32 	%r<27>;
	.reg .b64 	%rd<76>;

	ld.param.u64 	%rd9, [_Z8RandomCTPyi_param_0];
	ld.param.u32 	%r12, [_Z8RandomCTPyi_param_1];
	cvta.to.global.u64 	%rd1, %rd9;
	mov.u32 	%r13, %ntid.x;
	mov.u32 	%r14, %ctaid.x;
	mov.u32 	%r15, %tid.x;
	mad.lo.s32 	%r1, %r13, %r14, %r15;
	mad.lo.s32 	%r16, %r1, 23, 200;
	cvt.s64.s32 	%rd10, %r16;
	mul.wide.s32 	%rd11, %r16, 16777216;
	mul.wide.s32 	%rd12, %r16, 536870912;
	xor.b64  	%rd13, %rd12, %rd11;
	shl.b64 	%rd14, %rd10, 48;
	and.b64  	%rd15, %rd14, -562949953421312;
	shl.b64 	%rd16, %rd10, 53;
	and.b64  	%rd17, %rd16, -18014398509481984;
	xor.b64  	%rd18, %rd17, %rd15;
	shr.u64 	%rd19, %rd18, 39;
	shr.u64 	%rd20, %rd13, 15;
	and.b64  	%rd21, %rd20, 1099478073344;
	or.b64  	%rd22, %rd19, %rd21;
	shr.u64 	%rd23, %rd13, 49;
	shr.u64 	%rd24, %rd13, 54;
	xor.b64  	%rd25, %rd23, %rd24;
	shl.b64 	%rd26, %rd22, 24;
	or.b64  	%rd74, %rd25, %rd26;
	setp.lt.s32 	%p1, %r12, 1;
	@%p1 bra 	$L__BB0_9;
	and.b32  	%r2, %r12, 3;
	setp.lt.u32 	%p2, %r12, 4;
	mov.b32 	%r26, 0;
	@%p2 bra 	$L__BB0_4;
	and.b32  	%r26, %r12, 2147483644;
	neg.s32 	%r24, %r26;
	add.s64 	%rd3, %rd1, 65536;
	mov.u32 	%r23, %r1;
$L__BB0_3:
	.pragma "nounroll";
	mul.wide.s32 	%rd27, %r23, 8;
	add.s64 	%rd28, %rd3, %rd27;
	shl.b64 	%rd29, %rd74, 5;
	xor.b64  	%rd30, %rd29, %rd74;
	shr.u64 	%rd31, %rd30, 39;
	shl.b64 	%rd32, %rd74, 24;
	and.b64  	%rd33, %rd32, -33554432;
	or.b64  	%rd34, %rd31, %rd33;
	st.global.u64 	[%rd28+-65536], %rd34;
	shl.b64 	%rd35, %rd74, 29;
	xor.b64  	%rd36, %rd35, %rd32;
	shr.u64 	%rd37, %rd36, 39;
	shl.b64 	%rd38, %rd34, 24;
	and.b64  	%rd39, %rd38, -33554432;
	or.b64  	%rd40, %rd37, %rd39;
	st.global.u64 	[%rd28+-32768], %rd40;
	shl.b64 	%rd41, %rd34, 29;
	xor.b64  	%rd42, %rd41, %rd38;
	shr.u64 	%rd43, %rd42, 39;
	shl.b64 	%rd44, %rd40, 24;
	and.b64  	%rd45, %rd44, -33554432;
	or.b64  	%rd46, %rd43, %rd45;
	st.global.u64 	[%rd28], %rd46;
	shl.b64 	%rd47, %rd40, 29;
	xor.b64  	%rd48, %rd47, %rd44;
	shr.u64 	%rd49, %rd48, 39;
	shl.b64 	%rd50, %rd46, 24;
	and.b64  	%rd51, %rd50, -33554432;
	or.b64  	%rd74, %rd49, %rd51;
	st.global.u64 	[%rd28+32768], %rd74;
	add.s32 	%r24, %r24, 4;
	add.s32 	%r23, %r23, 16384;
	setp.ne.s32 	%p3, %r24, 0;
	@%p3 bra 	$L__BB0_3;
$L__BB0_4:
	setp.eq.s32 	%p4, %r2, 0;
	@%p4 bra 	$L__BB0_9;
	setp.eq.s32 	%p5, %r2, 1;
	@%p5 bra 	$L__BB0_7;
	shl.b64 	%rd52, %rd74, 5;
	xor.b64  	%rd53, %rd52, %rd74;
	shr.u64 	%rd54, %rd53, 39;
	shl.b64 	%rd55, %rd74, 24;
	and.b64  	%rd56, %rd55, -33554432;
	or.b64  	%rd57, %rd54, %rd56;
	shl.b32 	%r18, %r26, 12;
	add.s32 	%r19, %r18, %r1;
	mul.wide.s32 	%rd58, %r19, 8;
	add.s64 	%rd59, %rd1, %rd58;
	st.global.u64 	[%rd59], %rd57;
	shl.b64 	%rd60, %rd74, 29;
	xor.b64  	%rd61, %rd60, %rd55;
	shr.u64 	%rd62, %rd61, 39;
	shl.b64 	%rd63, %rd57, 24;
	and.b64  	%rd64, %rd63, -33554432;
	or.b64  	%rd74, %rd62, %rd64;
	st.global.u64 	[%rd59+32768], %rd74;
	add.s32 	%r26, %r26, 2;
$L__BB0_7:
	and.b32  	%r20, %r12, 1;
	setp.eq.b32 	%p6, %r20, 1;
	not.pred 	%p7, %p6;
	@%p7 bra 	$L__BB0_9;
	shl.b64 	%rd65, %rd74, 5;
	xor.b64  	%rd66, %rd65, %rd74;
	shr.u64 	%rd67, %rd66, 39;
	shl.b64 	%rd68, %rd74, 24;
	and.b64  	%rd69, %rd68, -33554432;
	or.b64  	%rd70, %rd67, %rd69;
	shl.b32 	%r21, %r26, 12;
	add.s32 	%r22, %r21, %r1;
	mul.wide.s32 	%rd71, %r22, 8;
	add.s64 	%rd72, %rd1, %rd71;
	st.global.u64 	[%rd72], %rd70;
$L__BB0_9:
	ret;

}


// ===== COMPILED SASS (sm_100) =====

	.target	sm_100

	.elftype	@"ET_EXEC"


//--------------------- .note.nv.tkinfo           --------------------------
	.section	.note.nv.tkinfo,"",@"SHT_NOTE"
	.sectionflags	@"SHF_NOTE_NV_TKINFO"
	.tkinfo
        /*0018*/ 	.word	0x00000002
        /*0030*/ 	.string	""
        /*0030*/ 	.string	"ptxas"
        /*0030*/ 	.string	"Cuda compilation tools, release 13.0, V13.0.88"
        /*0030*/ 	.string	"Build cuda_13.0.r13.0/compiler.36424714_0"
        /*0030*/ 	.string	"-arch sm_100 -m 64 "



//--------------------- .note.nv.cuinfo           --------------------------
	.section	.note.nv.cuinfo,"",@"SHT_NOTE"
	.sectionflags	@"SHF_NOTE_NV_CUINFO"
        /*0018*/ 	.short	0x0002
        /*001a*/ 	.short	0x0064
        /*001c*/ 	.short	0x0082
	.zero		2


//--------------------- .nv.info                  --------------------------
	.section	.nv.info,"",@"SHT_CUDA_INFO"
	.align	4


	//----- nvinfo : EIATTR_REGCOUNT
	.align		4
        /*0000*/ 	.byte	0x04, 0x2f
        /*0002*/ 	.short	(.L_1 - .L_0)
	.align		4
.L_0:
        /*0004*/ 	.word	index@(_Z8RandomCTPyi)
        /*0008*/ 	.word	0x00000014


	//----- nvinfo : EIATTR_FRAME_SIZE
	.align		4
.L_1:
        /*000c*/ 	.byte	0x04, 0x11
        /*000e*/ 	.short	(.L_3 - .L_2)
	.align		4
.L_2:
        /*0010*/ 	.word	index@(_Z8RandomCTPyi)
        /*0014*/ 	.word	0x00000000


	//----- nvinfo : EIATTR_MIN_STACK_SIZE
	.align		4
.L_3:
        /*0018*/ 	.byte	0x04, 0x12
        /*001a*/ 	.short	(.L_5 - .L_4)
	.align		4
.L_4:
        /*001c*/ 	.word	index@(_Z8RandomCTPyi)
        /*0020*/ 	.word	0x00000000
.L_5:


//--------------------- .nv.compat                --------------------------
	.section	.nv.compat,"",@"SHT_CUDA_COMPAT_INFO"
	.align	4
        /*0000*/ 	.byte	0x02, 0x09, 0x00, 0x00, 0x02, 0x02, 0x01, 0x00, 0x02, 0x05, 0x05, 0x00, 0x03, 0x07, 0x01, 0x01
        /*0010*/ 	.byte	0x02, 0x03, 0x00, 0x00, 0x02, 0x06, 0x01, 0x00, 0x04, 0x0b, 0x08, 0x00, 0x09, 0x00, 0x00, 0x00
        /*0020*/ 	.byte	0x00, 0x00, 0x00, 0x00


//--------------------- .nv.info._Z8RandomCTPyi   --------------------------
	.section	.nv.info._Z8RandomCTPyi,"",@"SHT_CUDA_INFO"
	.sectionflags	@""
	.align	4


	//----- nvinfo : EIATTR_CUDA_API_VERSION
	.align		4
        /*0000*/ 	.byte	0x04, 0x37
        /*0002*/ 	.short	(.L_7 - .L_6)
.L_6:
        /*0004*/ 	.word	0x00000082


	//----- nvinfo : EIATTR_KPARAM_INFO
	.align		4
.L_7:
        /*0008*/ 	.byte	0x04, 0x17
        /*000a*/ 	.short	(.L_9 - .L_8)
.L_8:
        /*000c*/ 	.word	0x00000000
        /*0010*/ 	.short	0x0001
        /*0012*/ 	.short	0x0008
        /*0014*/ 	.byte	0x00, 0xf0, 0x11, 0x00


	//----- nvinfo : EIATTR_KPARAM_INFO
	.align		4
.L_9:
        /*0018*/ 	.byte	0x04, 0x17
        /*001a*/ 	.short	(.L_11 - .L_10)
.L_10:
        /*001c*/ 	.word	0x00000000
        /*0020*/ 	.short	0x0000
        /*0022*/ 	.short	0x0000
        /*0024*/ 	.byte	0x00, 0xf5, 0x21, 0x00


	//----- nvinfo : EIATTR_SPARSE_MMA_MASK
	.align		4
.L_11:
        /*0028*/ 	.byte	0x03, 0x50
        /*002a*/ 	.short	0x0000


	//----- nvinfo : EIATTR_MAXREG_COUNT
	.align		4
        /*002c*/ 	.byte	0x03, 0x1b
        /*002e*/ 	.short	0x00ff


	//----- nvinfo : EIATTR_MERCURY_ISA_VERSION
	.align		4
        /*0030*/ 	.byte	0x03, 0x5f
        /*0032*/ 	.short	0x0101


	//----- nvinfo : EIATTR_VRC_CTA_INIT_COUNT
	.align		4
        /*0034*/ 	.byte	0x02, 0x4a
	.zero		1
	.zero		1


	//----- nvinfo : EIATTR_EXIT_INSTR_OFFSETS
	.align		4
        /*0038*/ 	.byte	0x04, 0x1c
        /*003a*/ 	.short	(.L_13 - .L_12)


	//   ....[0]....
.L_12:
        /*003c*/ 	.word	0x00000130


	//   ....[1]....
        /*0040*/ 	.word	0x000004d0


	//   ....[2]....
        /*0044*/ 	.word	0x00000650


	//   ....[3]....
        /*0048*/ 	.word	0x00000700


	//----- nvinfo : EIATTR_CBANK_PARAM_SIZE
	.align		4
.L_13:
        /*004c*/ 	.byte	0x03, 0x19
        /*004e*/ 	.short	0x000c


	//----- nvinfo : EIATTR_PARAM_CBANK
	.align		4
        /*0050*/ 	.byte	0x04, 0x0a
        /*0052*/ 	.short	(.L_15 - .L_14)
	.align		4
.L_14:
        /*0054*/ 	.word	index@(.nv.constant0._Z8RandomCTPyi)
        /*0058*/ 	.short	0x0380
        /*005a*/ 	.short	0x000c


	//----- nvinfo : EIATTR_SW_WAR
	.align		4
.L_15:
        /*005c*/ 	.byte	0x04, 0x36
        /*005e*/ 	.short	(.L_17 - .L_16)
.L_16:
        /*0060*/ 	.word	0x00000008
.L_17:


//--------------------- .nv.callgraph             --------------------------
	.section	.nv.callgraph,"",@"SHT_CUDA_CALLGRAPH"
	.align	4
	.sectionentsize	8
	.align		4
        /*0000*/ 	.word	0x00000000
	.align		4
        /*0004*/ 	.word	0xffffffff
	.align		4
        /*0008*/ 	.word	0x00000000
	.align		4
        /*000c*/ 	.word	0xfffffffe
	.align		4
        /*0010*/ 	.word	0x00000000
	.align		4
        /*0014*/ 	.word	0xfffffffd
	.align		4
        /*0018*/ 	.word	0x00000000
	.align		4
        /*001c*/ 	.word	0xfffffffc


//--------------------- .text._Z8RandomCTPyi      --------------------------
	.section	.text._Z8RandomCTPyi,"ax",@progbits
	.align	128
        .global         _Z8RandomCTPyi
        .type           _Z8RandomCTPyi,@function
        .size           _Z8RandomCTPyi,(.L_x_4 - _Z8RandomCTPyi)
        .other          _Z8RandomCTPyi,@"STO_CUDA_ENTRY STV_DEFAULT"
_Z8RandomCTPyi:
.text._Z8RandomCTPyi:
[----:B------:R-:W-:Y:S01]  /*0000*/  LDC R1, c[0x0][0x37c] ;  /* 0x0000df00ff017b82 */ /* 0x000fe20000000800 */
[----:B------:R-:W0:Y:S01]  /*0010*/  S2R R0, SR_CTAID.X ;  /* 0x0000000000007919 */ /* 0x000e220000002500 */
[----:B------:R-:W0:Y:S06]  /*0020*/  LDCU UR4, c[0x0][0x360] ;  /* 0x00006c00ff0477ac */ /* 0x000e2c0008000800 */
[----:B------:R-:W1:Y:S01]  /*0030*/  LDC R4, c[0x0][0x388] ;  /* 0x0000e200ff047b82 */ /* 0x000e620000000800 */
[----:B------:R-:W-:Y:S01]  /*0040*/  IMAD.MOV.U32 R5, RZ, RZ, 0x17 ;  /* 0x00000017ff057424 */ /* 0x000fe200078e00ff */
[----:B------:R-:W0:Y:S01]  /*0050*/  S2R R3, SR_TID.X ;  /* 0x0000000000037919 */ /* 0x000e220000002100 */
[----:B-1----:R-:W-:Y:S01]  /*0060*/  ISETP.GE.AND P0, PT, R4, 0x1, PT ;  /* 0x000000010400780c */ /* 0x002fe20003f06270 */
[----:B0-----:R-:W-:-:S04]  /*0070*/  IMAD R0, R0, UR4, R3 ;  /* 0x0000000400007c24 */ /* 0x001fc8000f8e0203 */
[----:B------:R-:W-:-:S04]  /*0080*/  IMAD R5, R0, R5, 0xc8 ;  /* 0x000000c800057424 */ /* 0x000fc800078e0205 */
[C---:B------:R-:W-:Y:S02]  /*0090*/  IMAD.SHL.U32 R8, R5.reuse, 0x200000, RZ ;  /* 0x0020000005087824 */ /* 0x040fe400078e00ff */
[----:B------:R-:W-:-:S03]  /*00a0*/  IMAD.WIDE R2, R5, 0x1000000, RZ ;  /* 0x0100000005027825 */ /* 0x000fc600078e02ff */
[----:B------:R-:W-:Y:S01]  /*00b0*/  LOP3.LUT R8, R8, 0xffc00000, RZ, 0xc0, !PT ;  /* 0xffc0000008087812 */ /* 0x000fe200078ec0ff */
[----:B------:R-:W-:-:S04]  /*00c0*/  IMAD.WIDE R6, R5, 0x20000000, RZ ;  /* 0x2000000005067825 */ /* 0x000fc800078e02ff */
[----:B------:R-:W-:Y:S01]  /*00d0*/  IMAD.U32 R5, R5, 0x10000, RZ ;  /* 0x0001000005057824 */ /* 0x000fe200078e00ff */
[----:B------:R-:W-:Y:S02]  /*00e0*/  LOP3.LUT R6, R6, R2, RZ, 0x3c, !PT ;  /* 0x0000000206067212 */ /* 0x000fe400078e3cff */
[----:B------:R-:W-:Y:S02]  /*00f0*/  LOP3.LUT R3, R7, R3, RZ, 0x3c, !PT ;  /* 0x0000000307037212 */ /* 0x000fe400078e3cff */
[----:B------:R-:W-:Y:S02]  /*0100*/  LOP3.LUT R2, R8, 0xfffe0000, R5, 0x78, !PT ;  /* 0xfffe000008027812 */ /* 0x000fe400078e7805 */
[----:B------:R-:W-:Y:S02]  /*0110*/  SHF.R.U64 R5, R6, 0xf, R3 ;  /* 0x0000000f06057819 */ /* 0x000fe40000001203 */
[----:B------:R-:W-:Y:S01]  /*0120*/  SHF.R.U32.HI R2, RZ, 0x7, R2 ;  /* 0x00000007ff027819 */ /* 0x000fe20000011602 */
[----:B------:R-:W-:Y:S06]  /*0130*/  @!P0 EXIT ;  /* 0x000000000000894d */ /* 0x000fec0003800000 */
[----:B------:R-:W-:Y:S01]  /*0140*/  ISETP.GE.U32.AND P1, PT, R4, 0x4, PT ;  /* 0x000000040400780c */ /* 0x000fe20003f26070 */
[----:B------:R-:W0:Y:S01]  /*0150*/  LDCU.64 UR6, c[0x0][0x358] ;  /* 0x00006b00ff0677ac */ /* 0x000e220008000a00 */
[----:B------:R-:W-:Y:S02]  /*0160*/  LOP3.LUT R5, R2, 0xfe000000, R5, 0xf8, !PT ;  /* 0xfe00000002057812 */ /* 0x000fe400078ef805 */
[--C-:B------:R-:W-:Y:S02]  /*0170*/  SHF.R.U32.HI R8, RZ, 0xf, R3.reuse ;  /* 0x0000000fff087819 */ /* 0x100fe40000011603 */
[--C-:B------:R-:W-:Y:S01]  /*0180*/  SHF.R.U32.HI R6, RZ, 0x11, R3.reuse ;  /* 0x00000011ff067819 */ /* 0x100fe20000011603 */
[----:B------:R-:W-:Y:S01]  /*0190*/  IMAD.SHL.U32 R2, R5, 0x1000000, RZ ;  /* 0x0100000005027824 */ /* 0x000fe200078e00ff */
[----:B------:R-:W-:Y:S02]  /*01a0*/  SHF.R.U32.HI R3, RZ, 0x16, R3 ;  /* 0x00000016ff037819 */ /* 0x000fe40000011603 */
[----:B------:R-:W-:-:S02]  /*01b0*/  LOP3.LUT R16, R4, 0x3, RZ, 0xc0, !PT ;  /* 0x0000000304107812 */ /* 0x000fc400078ec0ff */
[----:B------:R-:W-:Y:S02]  /*01c0*/  LOP3.LUT R8, R8, 0xff, RZ, 0xc0, !PT ;  /* 0x000000ff08087812 */ /* 0x000fe400078ec0ff */
[----:B------:R-:W-:Y:S01]  /*01d0*/  LOP3.LUT R2, R2, R6, R3, 0xf6, !PT ;  /* 0x0000000602027212 */ /* 0x000fe200078ef603 */
[----:B------:R-:W-:Y:S01]  /*01e0*/  IMAD.MOV.U32 R3, RZ, RZ, RZ ;  /* 0x000000ffff037224 */ /* 0x000fe200078e00ff */
[----:B------:R-:W-:Y:S02]  /*01f0*/  ISETP.NE.AND P0, PT, R16, RZ, PT ;  /* 0x000000ff1000720c */ /* 0x000fe40003f05270 */
[----:B------:R-:W-:Y:S01]  /*0200*/  SHF.L.U64.HI R5, R5, 0x18, R8 ;  /* 0x0000001805057819 */ /* 0x000fe20000010208 */
[----:B0-----:R-:W-:Y:S10]  /*0210*/  @!P1 BRA `(.L_x_0) ;  /* 0x0000000000ac9947 */ /* 0x001ff40003800000 */
[----:B------:R-:W0:Y:S01]  /*0220*/  LDCU.64 UR4, c[0x0][0x380] ;  /* 0x00007000ff0477ac */ /* 0x000e220008000a00 */
[----:B------:R-:W-:Y:S01]  /*0230*/  LOP3.LUT R3, R4, 0x7ffffffc, RZ, 0xc0, !PT ;  /* 0x7ffffffc04037812 */ /* 0x000fe200078ec0ff */
[----:B------:R-:W-:-:S04]  /*0240*/  IMAD.MOV.U32 R15, RZ, RZ, R0 ;  /* 0x000000ffff0f7224 */ /* 0x000fc800078e0000 */
[----:B------:R-:W-:Y:S01]  /*0250*/  IMAD.MOV R14, RZ, RZ, -R3 ;  /* 0x000000ffff0e7224 */ /* 0x000fe200078e0a03 */
[----:B0-----:R-:W-:-:S04]  /*0260*/  UIADD3 UR4, UP0, UPT, UR4, 0x10000, URZ ;  /* 0x0001000004047890 */ /* 0x001fc8000ff1e0ff */
[----:B------:R-:W-:-:S12]  /*0270*/  UIADD3.X UR5, UPT, UPT, URZ, UR5, URZ, UP0, !UPT ;  /* 0x00000005ff057290 */ /* 0x000fd800087fe4ff */
.L_x_1:
[--C-:B0-----:R-:W-:Y:S01]  /*0280*/  SHF.L.U64.HI R6, R2, 0x5, R5.reuse ;  /* 0x0000000502067819 */ /* 0x101fe20000010205 */
[----:B------:R-:W-:Y:S01]  /*0290*/  VIADD R14, R14, 0x4 ;  /* 0x000000040e0e7836 */ /* 0x000fe20000000000 */
[--C-:B------:R-:W-:Y:S01]  /*02a0*/  SHF.L.U64.HI R7, R2, 0x1d, R5.reuse ;  /* 0x0000001d02077819 */ /* 0x100fe20000010205 */
[----:B------:R-:W-:Y:S01]  /*02b0*/  IMAD.U32 R10, RZ, RZ, UR4 ;  /* 0x00000004ff0a7e24 */ /* 0x000fe2000f8e00ff */
[----:B------:R-:W-:Y:S01]  /*02c0*/  LOP3.LUT R6, R6, R5, RZ, 0x3c, !PT ;  /* 0x0000000506067212 */ /* 0x000fe200078e3cff */
[----:B------:R-:W-:Y:S01]  /*02d0*/  IMAD.U32 R11, RZ, RZ, UR5 ;  /* 0x00000005ff0b7e24 */ /* 0x000fe2000f8e00ff */
[C---:B------:R-:W-:Y:S01]  /*02e0*/  SHF.L.U64.HI R13, R2.reuse, 0x18, R5 ;  /* 0x00000018020d7819 */ /* 0x040fe20000010205 */
[----:B------:R-:W-:Y:S01]  /*02f0*/  IMAD.SHL.U32 R2, R2, 0x1000000, RZ ;  /* 0x0100000002027824 */ /* 0x000fe200078e00ff */
[----:B------:R-:W-:Y:S01]  /*0300*/  SHF.R.U32.HI R5, RZ, 0x7, R6 ;  /* 0x00000007ff057819 */ /* 0x000fe20000011606 */
[----:B------:R-:W-:Y:S01]  /*0310*/  IMAD.WIDE R10, R15, 0x8, R10 ;  /* 0x000000080f0a7825 */ /* 0x000fe200078e020a */
[----:B------:R-:W-:-:S02]  /*0320*/  LOP3.LUT R7, R7, R13, RZ, 0x3c, !PT ;  /* 0x0000000d07077212 */ /* 0x000fc400078e3cff */
[----:B------:R-:W-:Y:S01]  /*0330*/  LOP3.LUT R12, R5, 0xfe000000, R2, 0xf8, !PT ;  /* 0xfe000000050c7812 */ /* 0x000fe200078ef802 */
[----:B------:R-:W-:Y:S01]  /*0340*/  VIADD R15, R15, 0x4000 ;  /* 0x000040000f0f7836 */ /* 0x000fe20000000000 */
[----:B------:R-:W-:Y:S02]  /*0350*/  SHF.R.U32.HI R7, RZ, 0x7, R7 ;  /* 0x00000007ff077819 */ /* 0x000fe40000011607 */
[C-C-:B------:R-:W-:Y:S01]  /*0360*/  SHF.L.U64.HI R9, R12.reuse, 0x18, R13.reuse ;  /* 0x000000180c097819 */ /* 0x140fe2000001020d */
[C---:B------:R-:W-:Y:S01]  /*0370*/  IMAD.SHL.U32 R2, R12.reuse, 0x1000000, RZ ;  /* 0x010000000c027824 */ /* 0x040fe200078e00ff */
[----:B------:R-:W-:Y:S01]  /*0380*/  SHF.L.U64.HI R5, R12, 0x1d, R13 ;  /* 0x0000001d0c057819 */ /* 0x000fe2000001020d */
[----:B------:R-:W-:Y:S01]  /*0390*/  STG.E.64 desc[UR6][R10.64+-0x10000], R12 ;  /* 0xff00000c0a007986 */ /* 0x000fe2000c101b06 */
[----:B------:R-:W-:Y:S02]  /*03a0*/  ISETP.NE.AND P1, PT, R14, RZ, PT ;  /* 0x000000ff0e00720c */ /* 0x000fe40003f25270 */
[----:B------:R-:W-:-:S02]  /*03b0*/  LOP3.LUT R8, R7, 0xfe000000, R2, 0xf8, !PT ;  /* 0xfe00000007087812 */ /* 0x000fc400078ef802 */
[----:B------:R-:W-:Y:S02]  /*03c0*/  LOP3.LUT R5, R5, R9, RZ, 0x3c, !PT ;  /* 0x0000000905057212 */ /* 0x000fe400078e3cff */
[C---:B------:R-:W-:Y:S01]  /*03d0*/  SHF.L.U64.HI R7, R8.reuse, 0x18, R9 ;  /* 0x0000001808077819 */ /* 0x040fe20000010209 */
[C---:B------:R-:W-:Y:S01]  /*03e0*/  IMAD.SHL.U32 R2, R8.reuse, 0x1000000, RZ ;  /* 0x0100000008027824 */ /* 0x040fe200078e00ff */
[----:B------:R-:W-:Y:S01]  /*03f0*/  SHF.R.U32.HI R5, RZ, 0x7, R5 ;  /* 0x00000007ff057819 */ /* 0x000fe20000011605 */
[----:B------:R-:W-:Y:S01]  /*0400*/  STG.E.64 desc[UR6][R10.64+-0x8000], R8 ;  /* 0xff8000080a007986 */ /* 0x000fe2000c101b06 */
[----:B------:R-:W-:Y:S02]  /*0410*/  SHF.L.U64.HI R17, R8, 0x1d, R9 ;  /* 0x0000001d08117819 */ /* 0x000fe40000010209 */
[----:B------:R-:W-:Y:S02]  /*0420*/  LOP3.LUT R6, R5, 0xfe000000, R2, 0xf8, !PT ;  /* 0xfe00000005067812 */ /* 0x000fe400078ef802 */
[----:B------:R-:W-:-:S02]  /*0430*/  LOP3.LUT R17, R17, R7, RZ, 0x3c, !PT ;  /* 0x0000000711117212 */ /* 0x000fc400078e3cff */
[C---:B------:R-:W-:Y:S01]  /*0440*/  SHF.L.U64.HI R5, R6.reuse, 0x18, R7 ;  /* 0x0000001806057819 */ /* 0x040fe20000010207 */
[----:B------:R-:W-:Y:S01]  /*0450*/  IMAD.SHL.U32 R2, R6, 0x1000000, RZ ;  /* 0x0100000006027824 */ /* 0x000fe200078e00ff */
[----:B------:R-:W-:Y:S01]  /*0460*/  SHF.R.U32.HI R17, RZ, 0x7, R17 ;  /* 0x00000007ff117819 */ /* 0x000fe20000011611 */
[----:B------:R0:W-:Y:S03]  /*0470*/  STG.E.64 desc[UR6][R10.64], R6 ;  /* 0x000000060a007986 */ /* 0x0001e6000c101b06 */
[----:B------:R-:W-:-:S05]  /*0480*/  LOP3.LUT R2, R17, 0xfe000000, R2, 0xf8, !PT ;  /* 0xfe00000011027812 */ /* 0x000fca00078ef802 */
[----:B0-----:R-:W-:Y:S02]  /*0490*/  IMAD.MOV.U32 R6, RZ, RZ, R2 ;  /* 0x000000ffff067224 */ /* 0x001fe400078e0002 */
[----:B------:R-:W-:-:S05]  /*04a0*/  IMAD.MOV.U32 R7, RZ, RZ, R5 ;  /* 0x000000ffff077224 */ /* 0x000fca00078e0005 */
[----:B------:R0:W-:Y:S01]  /*04b0*/  STG.E.64 desc[UR6][R10.64+0x8000], R6 ;  /* 0x008000060a007986 */ /* 0x0001e2000c101b06 */
[----:B------:R-:W-:Y:S05]  /*04c0*/  @P1 BRA `(.L_x_1) ;  /* 0xfffffffc006c1947 */ /* 0x000fea000383ffff */
.L_x_0:
[----:B------:R-:W-:Y:S05]  /*04d0*/  @!P0 EXIT ;  /* 0x000000000000894d */ /* 0x000fea0003800000 */
[----:B------:R-:W-:Y:S02]  /*04e0*/  ISETP.NE.AND P0, PT, R16, 0x1, PT ;  /* 0x000000011000780c */ /* 0x000fe40003f05270 */
[----:B------:R-:W-:-:S04]  /*04f0*/  LOP3.LUT R4, R4, 0x1, RZ, 0xc0, !PT ;  /* 0x0000000104047812 */ /* 0x000fc800078ec0ff */
[----:B------:R-:W-:-:S07]  /*0500*/  ISETP.NE.U32.AND P1, PT, R4, 0x1, PT ;  /* 0x000000010400780c */ /* 0x000fce0003f25070 */
[----:B------:R-:W-:Y:S06]  /*0510*/  @!P0 BRA `(.L_x_2) ;  /* 0x00000000004c8947 */ /* 0x000fec0003800000 */
[C-C-:B------:R-:W-:Y:S01]  /*0520*/  SHF.L.U64.HI R4, R2.reuse, 0x5, R5.reuse ;  /* 0x0000000502047819 */ /* 0x140fe20000010205 */
[----:B------:R-:W1:Y:S01]  /*0530*/  LDC.64 R8, c[0x0][0x380] ;  /* 0x0000e000ff087b82 */ /* 0x000e620000000a00 */
[--C-:B0-----:R-:W-:Y:S02]  /*0540*/  SHF.L.U64.HI R11, R2, 0x1d, R5.reuse ;  /* 0x0000001d020b7819 */ /* 0x101fe40000010205 */
[----:B------:R-:W-:Y:S02]  /*0550*/  LOP3.LUT R4, R4, R5, RZ, 0x3c, !PT ;  /* 0x0000000504047212 */ /* 0x000fe400078e3cff */
[C---:B------:R-:W-:Y:S01]  /*0560*/  SHF.L.U64.HI R7, R2.reuse, 0x18, R5 ;  /* 0x0000001802077819 */ /* 0x040fe20000010205 */
[----:B------:R-:W-:Y:S01]  /*0570*/  IMAD.SHL.U32 R2, R2, 0x1000000, RZ ;  /* 0x0100000002027824 */ /* 0x000fe200078e00ff */
[----:B------:R-:W-:Y:S02]  /*0580*/  SHF.R.U32.HI R5, RZ, 0x7, R4 ;  /* 0x00000007ff057819 */ /* 0x000fe40000011604 */
[----:B------:R-:W-:-:S02]  /*0590*/  LOP3.LUT R11, R11, R7, RZ, 0x3c, !PT ;  /* 0x000000070b0b7212 */ /* 0x000fc400078e3cff */
[----:B------:R-:W-:Y:S01]  /*05a0*/  LOP3.LUT R6, R5, 0xfe000000, R2, 0xf8, !PT ;  /* 0xfe00000005067812 */ /* 0x000fe200078ef802 */
[C---:B------:R-:W-:Y:S01]  /*05b0*/  IMAD R5, R3.reuse, 0x1000, R0 ;  /* 0x0000100003057824 */ /* 0x040fe200078e0200 */
[----:B------:R-:W-:Y:S01]  /*05c0*/  SHF.R.U32.HI R11, RZ, 0x7, R11 ;  /* 0x00000007ff0b7819 */ /* 0x000fe2000001160b */
[----:B------:R-:W-:Y:S02]  /*05d0*/  VIADD R3, R3, 0x2 ;  /* 0x0000000203037836 */ /* 0x000fe40000000000 */
[----:B------:R-:W-:-:S05]  /*05e0*/  IMAD.SHL.U32 R2, R6, 0x1000000, RZ ;  /* 0x0100000006027824 */ /* 0x000fca00078e00ff */
[----:B------:R-:W-:Y:S01]  /*05f0*/  LOP3.LUT R2, R11, 0xfe000000, R2, 0xf8, !PT ;  /* 0xfe0000000b027812 */ /* 0x000fe200078ef802 */
[----:B-1----:R-:W-:Y:S01]  /*0600*/  IMAD.WIDE R8, R5, 0x8, R8 ;  /* 0x0000000805087825 */ /* 0x002fe200078e0208 */
[----:B------:R-:W-:-:S03]  /*0610*/  SHF.L.U64.HI R5, R6, 0x18, R7 ;  /* 0x0000001806057819 */ /* 0x000fc60000010207 */
[----:B------:R-:W-:Y:S01]  /*0620*/  IMAD.MOV.U32 R4, RZ, RZ, R2 ;  /* 0x000000ffff047224 */ /* 0x000fe200078e0002 */
[----:B------:R1:W-:Y:S04]  /*0630*/  STG.E.64 desc[UR6][R8.64], R6 ;  /* 0x0000000608007986 */ /* 0x0003e8000c101b06 */
[----:B------:R1:W-:Y:S02]  /*0640*/  STG.E.64 desc[UR6][R8.64+0x8000], R4 ;  /* 0x0080000408007986 */ /* 0x0003e4000c101b06 */
.L_x_2:
[----:B------:R-:W-:Y:S05]  /*0650*/  @P1 EXIT ;  /* 0x000000000000194d */ /* 0x000fea0003800000 */
[----:B01----:R-:W0:Y:S01]  /*0660*/  LDC.64 R6, c[0x0][0x380] ;  /* 0x0000e000ff067b82 */ /* 0x003e220000000a00 */
[C-C-:B------:R-:W-:Y:S01]  /*0670*/  SHF.L.U64.HI R4, R2.reuse, 0x5, R5.reuse ;  /* 0x0000000502047819 */ /* 0x140fe20000010205 */
[----:B------:R-:W-:Y:S02]  /*0680*/  IMAD R3, R3, 0x1000, R0 ;  /* 0x0000100003037824 */ /* 0x000fe400078e0200 */
[----:B------:R-:W-:Y:S01]  /*0690*/  IMAD.SHL.U32 R0, R2, 0x1000000, RZ ;  /* 0x0100000002007824 */ /* 0x000fe200078e00ff */
[----:B------:R-:W-:Y:S02]  /*06a0*/  LOP3.LUT R9, R4, R5, RZ, 0x3c, !PT ;  /* 0x0000000504097212 */ /* 0x000fe400078e3cff */
[----:B------:R-:W-:Y:S02]  /*06b0*/  SHF.L.U64.HI R5, R2, 0x18, R5 ;  /* 0x0000001802057819 */ /* 0x000fe40000010205 */
[----:B------:R-:W-:-:S04]  /*06c0*/  SHF.R.U32.HI R9, RZ, 0x7, R9 ;  /* 0x00000007ff097819 */ /* 0x000fc80000011609 */
[----:B------:R-:W-:Y:S01]  /*06d0*/  LOP3.LUT R4, R9, 0xfe000000, R0, 0xf8, !PT ;  /* 0xfe00000009047812 */ /* 0x000fe200078ef800 */
[----:B0-----:R-:W-:-:S05]  /*06e0*/  IMAD.WIDE R2, R3, 0x8, R6 ;  /* 0x0000000803027825 */ /* 0x001fca00078e0206 */
[----:B------:R-:W-:Y:S01]  /*06f0*/  STG.E.64 desc[UR6][R2.64], R4 ;  /* 0x0000000402007986 */ /* 0x000fe2000c101b06 */
[----:B------:R-:W-:Y:S05]  /*0700*/  EXIT ;  /* 0x000000000000794d */ /* 0x000fea0003800000 */
.L_x_3:
[----:B------:R-:W-:-:S00]  /*0710*/  BRA `(.L_x_3) ;  /* 0xfffffffc00fc7947 */ /* 0x000fc0000383ffff */
[----:B------:R-:W-:-:S00]  /*0720*/  NOP ;  /* 0x0000000000007918 */ /* 0x000fc00000000000 */
        /* <DEDUP_REMOVED lines=13> */
.L_x_4:


//--------------------- .nv.shared.reserved.0     --------------------------
	.section	.nv.shared.reserved.0,"aw",@nobits
	.weak		__nv_reservedSMEM_offset_0_alias
	.size		__nv_reservedSMEM_offset_0_alias, 0, 64
	.other		__nv_reservedSMEM_offset_0_alias,@"STO_CUDA_RESERVED_SHARED STV_DEFAULT"
__nv_reservedSMEM_offset_0_alias:
	.zero		0
	.zero		64


//--------------------- .nv.constant0._Z8RandomCTPyi --------------------------
	.section	.nv.constant0._Z8RandomCTPyi,"a",@progbits
	.sectionflags	@""
	.align	4
.nv.constant0._Z8RandomCTPyi:
	.zero		908


//--------------------- SYMBOLS --------------------------

	.type		.nv.reservedSmem.offset0,@object
	.size		.nv.reservedSmem.offset0,0x4
